	.headerflags	@"EF_CUDA_TEXMODE_UNIFIED EF_CUDA_64BIT_ADDRESS EF_CUDA_ACCELERATORS EF_CUDA_SM90 EF_CUDA_VIRTUAL_SM(EF_CUDA_SM90)"
	.elftype	@"ET_EXEC"


//--------------------- .nv.info                  --------------------------
	.section	.nv.info,"",@"SHT_CUDA_INFO"
	.align	4


	//----- nvinfo : EIATTR_REGCOUNT
	.align		4
        /*0000*/ 	.byte	0x04, 0x2f
        /*0002*/ 	.short	(.L_1 - .L_0)
	.align		4
.L_0:
        /*0004*/ 	.word	index@(triton_poi_fused__prelu_kernel_cat_0)
        /*0008*/ 	.word	0x00000018


	//----- nvinfo : EIATTR_MIN_STACK_SIZE
	.align		4
.L_1:
        /*000c*/ 	.byte	0x04, 0x12
        /*000e*/ 	.short	(.L_3 - .L_2)
	.align		4
.L_2:
        /*0010*/ 	.word	index@(triton_poi_fused__prelu_kernel_cat_0)
        /*0014*/ 	.word	0x00000000


	//----- nvinfo : EIATTR_FRAME_SIZE
	.align		4
.L_3:
        /*0018*/ 	.byte	0x04, 0x11
        /*001a*/ 	.short	(.L_5 - .L_4)
	.align		4
.L_4:
        /*001c*/ 	.word	index@(triton_poi_fused__prelu_kernel_cat_0)
        /*0020*/ 	.word	0x00000000


	//----- nvinfo : EIATTR_MIN_STACK_SIZE
	.align		4
.L_5:
        /*0024*/ 	.byte	0x04, 0x12
        /*0026*/ 	.short	(.L_7 - .L_6)
	.align		4
.L_6:
        /*0028*/ 	.word	index@(triton_poi_fused__prelu_kernel_cat_0)
        /*002c*/ 	.word	0x00000000
.L_7:


//--------------------- .nv.info.triton_poi_fused__prelu_kernel_cat_0 --------------------------
	.section	.nv.info.triton_poi_fused__prelu_kernel_cat_0,"",@"SHT_CUDA_INFO"
	.sectionflags	@""
	.align	4


	//----- nvinfo : EIATTR_CUDA_API_VERSION
	.align		4
        /*0000*/ 	.byte	0x04, 0x37
        /*0002*/ 	.short	(.L_9 - .L_8)
.L_8:
        /*0004*/ 	.word	0x0000007c


	//----- nvinfo : EIATTR_KPARAM_INFO
	.align		4
.L_9:
        /*0008*/ 	.byte	0x04, 0x17
        /*000a*/ 	.short	(.L_11 - .L_10)
.L_10:
        /*000c*/ 	.word	0x00000000
        /*0010*/ 	.short	0x0007
        /*0012*/ 	.short	0x0038
        /*0014*/ 	.byte	0x00, 0xf0, 0x11, 0x00


	//----- nvinfo : EIATTR_KPARAM_INFO
	.align		4
.L_11:
        /*0018*/ 	.byte	0x04, 0x17
        /*001a*/ 	.short	(.L_13 - .L_12)
.L_12:
        /*001c*/ 	.word	0x00000000
        /*0020*/ 	.short	0x0006
        /*0022*/ 	.short	0x0030
        /*0024*/ 	.byte	0x00, 0xf4, 0x21, 0x00


	//----- nvinfo : EIATTR_KPARAM_INFO
	.align		4
.L_13:
        /*0028*/ 	.byte	0x04, 0x17
        /*002a*/ 	.short	(.L_15 - .L_14)
.L_14:
        /*002c*/ 	.word	0x00000000
        /*0030*/ 	.short	0x0005
        /*0032*/ 	.short	0x0028
        /*0034*/ 	.byte	0x00, 0xf4, 0x21, 0x00


	//----- nvinfo : EIATTR_KPARAM_INFO
	.align		4
.L_15:
        /*0038*/ 	.byte	0x04, 0x17
        /*003a*/ 	.short	(.L_17 - .L_16)
.L_16:
        /*003c*/ 	.word	0x00000000
        /*0040*/ 	.short	0x0004
        /*0042*/ 	.short	0x0020
        /*0044*/ 	.byte	0x00, 0xf4, 0x21, 0x00


	//----- nvinfo : EIATTR_KPARAM_INFO
	.align		4
.L_17:
        /*0048*/ 	.byte	0x04, 0x17
        /*004a*/ 	.short	(.L_19 - .L_18)
.L_18:
        /*004c*/ 	.word	0x00000000
        /*0050*/ 	.short	0x0003
        /*0052*/ 	.short	0x0018
        /*0054*/ 	.byte	0x00, 0xf4, 0x21, 0x00


	//----- nvinfo : EIATTR_KPARAM_INFO
	.align		4
.L_19:
        /*0058*/ 	.byte	0x04, 0x17
        /*005a*/ 	.short	(.L_21 - .L_20)
.L_20:
        /*005c*/ 	.word	0x00000000
        /*0060*/ 	.short	0x0002
        /*0062*/ 	.short	0x0010
        /*0064*/ 	.byte	0x00, 0xf4, 0x21, 0x00


	//----- nvinfo : EIATTR_KPARAM_INFO
	.align		4
.L_21:
        /*0068*/ 	.byte	0x04, 0x17
        /*006a*/ 	.short	(.L_23 - .L_22)
.L_22:
        /*006c*/ 	.word	0x00000000
        /*0070*/ 	.short	0x0001
        /*0072*/ 	.short	0x0008
        /*0074*/ 	.byte	0x00, 0xf4, 0x21, 0x00


	//----- nvinfo : EIATTR_KPARAM_INFO
	.align		4
.L_23:
        /*0078*/ 	.byte	0x04, 0x17
        /*007a*/ 	.short	(.L_25 - .L_24)
.L_24:
        /*007c*/ 	.word	0x00000000
        /*0080*/ 	.short	0x0000
        /*0082*/ 	.short	0x0000
        /*0084*/ 	.byte	0x00, 0xf4, 0x21, 0x00


	//----- nvinfo : EIATTR_SPARSE_MMA_MASK
	.align		4
.L_25:
        /*0088*/ 	.byte	0x03, 0x50
        /*008a*/ 	.short	0x0000


	//----- nvinfo : EIATTR_MAXREG_COUNT
	.align		4
        /*008c*/ 	.byte	0x03, 0x1b
        /*008e*/ 	.short	0x00ff


	//----- nvinfo : EIATTR_EXIT_INSTR_OFFSETS
	.align		4
        /*0090*/ 	.byte	0x04, 0x1c
        /*0092*/ 	.short	(.L_27 - .L_26)


	//   ....[0]....
.L_26:
        /*0094*/ 	.word	0x000003d0


	//   ....[1]....
        /*0098*/ 	.word	0x000003f0


	//----- nvinfo : EIATTR_REQNTID
	.align		4
.L_27:
        /*009c*/ 	.byte	0x04, 0x10
        /*009e*/ 	.short	(.L_29 - .L_28)
.L_28:
        /*00a0*/ 	.word	0x00000080
        /*00a4*/ 	.word	0x00000001
        /*00a8*/ 	.word	0x00000001


	//----- nvinfo : EIATTR_CBANK_PARAM_SIZE
	.align		4
.L_29:
        /*00ac*/ 	.byte	0x03, 0x19
        /*00ae*/ 	.short	0x003c


	//----- nvinfo : EIATTR_PARAM_CBANK
	.align		4
        /*00b0*/ 	.byte	0x04, 0x0a
        /*00b2*/ 	.short	(.L_31 - .L_30)
	.align		4
.L_30:
        /*00b4*/ 	.word	index@(.nv.constant0.triton_poi_fused__prelu_kernel_cat_0)
        /*00b8*/ 	.short	0x0210
        /*00ba*/ 	.short	0x003c


	//----- nvinfo : EIATTR_SW_WAR
	.align		4
.L_31:
        /*00bc*/ 	.byte	0x04, 0x36
        /*00be*/ 	.short	(.L_33 - .L_32)
.L_32:
        /*00c0*/ 	.word	0x00000008
.L_33:


//--------------------- .nv.callgraph             --------------------------
	.section	.nv.callgraph,"",@"SHT_CUDA_CALLGRAPH"
	.align	4
	.sectionentsize	8
	.align		4
        /*0000*/ 	.word	0x00000000
	.align		4
        /*0004*/ 	.word	0xffffffff
	.align		4
        /*0008*/ 	.word	0x00000000
	.align		4
        /*000c*/ 	.word	0xfffffffe
	.align		4
        /*0010*/ 	.word	0x00000000
	.align		4
        /*0014*/ 	.word	0xfffffffd
	.align		4
        /*0018*/ 	.word	0x00000000
	.align		4
        /*001c*/ 	.word	0xfffffffc


//--------------------- .text.triton_poi_fused__prelu_kernel_cat_0 --------------------------
	.section	.text.triton_poi_fused__prelu_kernel_cat_0,"ax",@progbits
	.align	128
        .global         triton_poi_fused__prelu_kernel_cat_0
        .type           triton_poi_fused__prelu_kernel_cat_0,@function
        .size           triton_poi_fused__prelu_kernel_cat_0,(.L_x_1 - triton_poi_fused__prelu_kernel_cat_0)
        .other          triton_poi_fused__prelu_kernel_cat_0,@"STO_CUDA_ENTRY STV_DEFAULT"
triton_poi_fused__prelu_kernel_cat_0:
.text.triton_poi_fused__prelu_kernel_cat_0:
[----:B------:R-:W0:Y:S01]  /*0000*/  LDC R1, c[0x0][0x28] ;  /* 0x00000a00ff017b82 */ /* 0x000e220000000800 */
[----:B------:R-:W1:Y:S07]  /*0010*/  S2R R0, SR_TID.X ;  /* 0x0000000000007919 */ /* 0x000e6e0000002100 */
[----:B------:R-:W2:Y:S01]  /*0020*/  LDC.64 R4, c[0x0][0x220] ;  /* 0x00008800ff047b82 */ /* 0x000ea20000000a00 */
[----:B------:R-:W-:Y:S01]  /*0030*/  CS2R R8, SRZ ;  /* 0x0000000000087805 */ /* 0x000fe2000001ff00 */
[----:B------:R-:W-:Y:S01]  /*0040*/  ULDC.64 UR4, c[0x0][0x208] ;  /* 0x0000820000047ab9 */ /* 0x000fe20000000a00 */
[----:B------:R-:W3:Y:S05]  /*0050*/  S2R R3, SR_CTAID.X ;  /* 0x0000000000037919 */ /* 0x000eea0000002500 */
[----:B------:R-:W4:Y:S08]  /*0060*/  LDC.64 R14, c[0x0][0x228] ;  /* 0x00008a00ff0e7b82 */ /* 0x000f300000000a00 */
[----:B------:R-:W5:Y:S08]  /*0070*/  LDC.64 R12, c[0x0][0x218] ;  /* 0x00008600ff0c7b82 */ /* 0x000f700000000a00 */
[----:B------:R-:W4:Y:S01]  /*0080*/  LDC.64 R10, c[0x0][0x210] ;  /* 0x00008400ff0a7b82 */ /* 0x000f220000000a00 */
[----:B-1----:R-:W-:Y:S01]  /*0090*/  IMAD.SHL.U32 R0, R0, 0x2, RZ ;  /* 0x0000000200007824 */ /* 0x002fe200078e00ff */
[----:B------:R-:W-:-:S02]  /*00a0*/  CS2R R20, SRZ ;  /* 0x0000000000147805 */ /* 0x000fc4000001ff00 */
[----:B------:R-:W-:-:S04]  /*00b0*/  CS2R R18, SRZ ;  /* 0x0000000000127805 */ /* 0x000fc8000001ff00 */
[----:B------:R-:W1:Y:S01]  /*00c0*/  LDC.64 R16, c[0x0][0x238] ;  /* 0x00008e00ff107b82 */ /* 0x000e620000000a00 */
[----:B------:R-:W-:-:S05]  /*00d0*/  LOP3.LUT R0, R0, 0xfe, RZ, 0xc0, !PT ;  /* 0x000000fe00007812 */ /* 0x000fca00078ec0ff */
[----:B---3--:R-:W-:-:S05]  /*00e0*/  IMAD R0, R3, 0x100, R0 ;  /* 0x0000010003007824 */ /* 0x008fca00078e0200 */
[----:B------:R-:W-:-:S04]  /*00f0*/  SHF.R.S32.HI R3, RZ, 0x1f, R0 ;  /* 0x0000001fff037819 */ /* 0x000fc80000011400 */
[----:B------:R-:W-:-:S04]  /*0100*/  LEA.HI R3, R3, R0, RZ, 0x4 ;  /* 0x0000000003037211 */ /* 0x000fc800078f20ff */
[----:B------:R-:W-:Y:S02]  /*0110*/  LOP3.LUT R7, R3, 0xfffffff0, RZ, 0xc0, !PT ;  /* 0xfffffff003077812 */ /* 0x000fe400078ec0ff */
[----:B------:R-:W-:-:S03]  /*0120*/  SHF.R.S32.HI R3, RZ, 0x4, R3 ;  /* 0x00000004ff037819 */ /* 0x000fc60000011403 */
[----:B------:R-:W-:-:S04]  /*0130*/  IMAD.IADD R2, R0, 0x1, -R7 ;  /* 0x0000000100027824 */ /* 0x000fc800078e0a07 */
[----:B------:R-:W-:Y:S01]  /*0140*/  IMAD R7, R3, 0x4, R2 ;  /* 0x0000000403077824 */ /* 0x000fe200078e0202 */
[----:B------:R-:W-:-:S03]  /*0150*/  LOP3.LUT R6, R2, 0xfffffffc, RZ, 0xc0, !PT ;  /* 0xfffffffc02067812 */ /* 0x000fc600078ec0ff */
[----:B--2---:R-:W-:Y:S01]  /*0160*/  IMAD.WIDE R4, R7, 0x4, R4 ;  /* 0x0000000407047825 */ /* 0x004fe200078e0204 */
[----:B------:R-:W-:-:S04]  /*0170*/  ISETP.NE.AND P0, PT, R6, 0x8, PT ;  /* 0x000000080600780c */ /* 0x000fc80003f05270 */
[----:B------:R-:W-:-:S13]  /*0180*/  ISETP.LT.AND P5, PT, R0, 0x100, !P0 ;  /* 0x000001000000780c */ /* 0x000fda00047a1270 */
[----:B------:R2:W3:Y:S01]  /*0190*/  @P5 LDG.E.EL.64 R8, desc[UR4][R4.64+-0x20] ;  /* 0xffffe00404085981 */ /* 0x0004e2000c2e1b00 */
[----:B------:R-:W-:Y:S01]  /*01a0*/  ISETP.GE.AND P1, PT, R0, 0x100, PT ;  /* 0x000001000000780c */ /* 0x000fe20003f26270 */
[C---:B----4-:R-:W-:Y:S01]  /*01b0*/  IMAD.WIDE R14, R7.reuse, 0x4, R14 ;  /* 0x00000004070e7825 */ /* 0x050fe200078e020e */
[C---:B------:R-:W-:Y:S02]  /*01c0*/  ISETP.GE.AND P2, PT, R2.reuse, 0x4, PT ;  /* 0x000000040200780c */ /* 0x040fe40003f46270 */
[----:B------:R-:W-:Y:S01]  /*01d0*/  ISETP.GT.AND P3, PT, R2, 0xb, !P1 ;  /* 0x0000000b0200780c */ /* 0x000fe20004f64270 */
[----:B-----5:R-:W-:Y:S01]  /*01e0*/  IMAD.WIDE R12, R7, 0x4, R12 ;  /* 0x00000004070c7825 */ /* 0x020fe200078e020c */
[----:B------:R-:W-:-:S03]  /*01f0*/  ISETP.NE.AND P4, PT, R6, 0x4, PT ;  /* 0x000000040600780c */ /* 0x000fc60003f85270 */
[----:B0-----:R-:W-:Y:S01]  /*0200*/  IMAD.WIDE R10, R7, 0x4, R10 ;  /* 0x00000004070a7825 */ /* 0x001fe200078e020a */
[----:B------:R-:W-:Y:S02]  /*0210*/  ISETP.LT.AND P6, PT, R0, 0x100, !P4 ;  /* 0x000001000000780c */ /* 0x000fe400067c1270 */
[----:B------:R-:W-:Y:S01]  /*0220*/  CS2R R6, SRZ ;  /* 0x0000000000067805 */ /* 0x000fe2000001ff00 */
[----:B--2---:R-:W0:Y:S04]  /*0230*/  LDC.64 R4, c[0x0][0x240] ;  /* 0x00009000ff047b82 */ /* 0x004e280000000a00 */
[----:B------:R-:W2:Y:S06]  /*0240*/  @P3 LDG.E.EL.64 R20, desc[UR4][R14.64+-0x30] ;  /* 0xffffd0040e143981 */ /* 0x000eac000c2e1b00 */
[----:B------:R-:W4:Y:S01]  /*0250*/  @P6 LDG.E.EL.64 R18, desc[UR4][R12.64+-0x10] ;  /* 0xfffff0040c126981 */ /* 0x000f22000c2e1b00 */
[----:B---3--:R-:W-:-:S02]  /*0260*/  SEL R2, R8, RZ, P5 ;  /* 0x000000ff08027207 */ /* 0x008fc40002800000 */
[----:B------:R-:W-:Y:S02]  /*0270*/  SEL R3, R9, RZ, P5 ;  /* 0x000000ff09037207 */ /* 0x000fe40002800000 */
[----:B------:R-:W3:Y:S01]  /*0280*/  LDC.64 R8, c[0x0][0x230] ;  /* 0x00008c00ff087b82 */ /* 0x000ee20000000a00 */
[----:B------:R-:W-:-:S13]  /*0290*/  ISETP.LT.AND P5, PT, R0, 0x100, !P2 ;  /* 0x000001000000780c */ /* 0x000fda00057a1270 */
[----:B------:R-:W5:Y:S04]  /*02a0*/  @P5 LDG.E.EL.64 R6, desc[UR4][R10.64] ;  /* 0x000000040a065981 */ /* 0x000f68000c2e1b00 */
[----:B---3--:R-:W3:Y:S01]  /*02b0*/  LDG.E R8, desc[UR4][R8.64] ;  /* 0x0000000408087981 */ /* 0x008ee2000c1e1900 */
[----:B--2---:R-:W-:Y:S02]  /*02c0*/  @P0 SEL R3, R21, RZ, P3 ;  /* 0x000000ff15030207 */ /* 0x004fe40001800000 */
[----:B------:R-:W-:Y:S02]  /*02d0*/  @P0 SEL R2, R20, RZ, P3 ;  /* 0x000000ff14020207 */ /* 0x000fe40001800000 */
[----:B----4-:R-:W-:Y:S02]  /*02e0*/  SEL R21, R18, RZ, P6 ;  /* 0x000000ff12157207 */ /* 0x010fe40003000000 */
[----:B------:R-:W-:Y:S01]  /*02f0*/  SEL R18, R19, RZ, P6 ;  /* 0x000000ff13127207 */ /* 0x000fe20003000000 */
[----:B0-----:R-:W-:Y:S01]  /*0300*/  IMAD.WIDE R4, R0, 0x4, R4 ;  /* 0x0000000400047825 */ /* 0x001fe200078e0204 */
[----:B-----5:R-:W-:-:S02]  /*0310*/  SEL R6, R6, RZ, P5 ;  /* 0x000000ff06067207 */ /* 0x020fc40002800000 */
[----:B------:R-:W-:Y:S02]  /*0320*/  SEL R7, R7, RZ, P5 ;  /* 0x000000ff07077207 */ /* 0x000fe40002800000 */
[----:B------:R-:W-:Y:S02]  /*0330*/  @P2 SEL R6, R21, R2, !P4 ;  /* 0x0000000215062207 */ /* 0x000fe40006000000 */
[----:B------:R-:W-:Y:S01]  /*0340*/  @P2 SEL R7, R18, R3, !P4 ;  /* 0x0000000312072207 */ /* 0x000fe20006000000 */
[----:B-1----:R-:W-:Y:S01]  /*0350*/  IMAD.WIDE R2, R0, 0x4, R16 ;  /* 0x0000000400027825 */ /* 0x002fe200078e0210 */
[----:B------:R-:W-:-:S03]  /*0360*/  FSETP.GT.AND P0, PT, R6, RZ, PT ;  /* 0x000000ff0600720b */ /* 0x000fc60003f04000 */
[C---:B---3--:R-:W-:Y:S01]  /*0370*/  FMUL R9, R8.reuse, R6 ;  /* 0x0000000608097220 */ /* 0x048fe20000400000 */
[----:B------:R-:W-:Y:S01]  /*0380*/  FMUL R8, R8, R7 ;  /* 0x0000000708087220 */ /* 0x000fe20000400000 */
[C---:B------:R-:W-:Y:S01]  /*0390*/  FSETP.GT.AND P2, PT, R7.reuse, RZ, PT ;  /* 0x000000ff0700720b */ /* 0x040fe20003f44000 */
[----:B------:R0:W-:Y:S02]  /*03a0*/  @!P1 STG.E.64 desc[UR4][R2.64], R6 ;  /* 0x0000000602009986 */ /* 0x0001e4000c101b04 */
[----:B------:R-:W-:Y:S02]  /*03b0*/  FSEL R10, R6, R9, P0 ;  /* 0x00000009060a7208 */ /* 0x000fe40000000000 */
[----:B------:R-:W-:Y:S01]  /*03c0*/  FSEL R11, R7, R8, P2 ;  /* 0x00000008070b7208 */ /* 0x000fe20001000000 */
[----:B0-----:R-:W-:Y:S07]  /*03d0*/  @P1 EXIT ;  /* 0x000000000000194d */ /* 0x001fee0003800000 */
[----:B------:R-:W-:Y:S01]  /*03e0*/  STG.E.64 desc[UR4][R4.64], R10 ;  /* 0x0000000a04007986 */ /* 0x000fe2000c101b04 */
[----:B------:R-:W-:Y:S05]  /*03f0*/  EXIT ;  /* 0x000000000000794d */ /* 0x000fea0003800000 */
.L_x_0:
[----:B------:R-:W-:-:S00]  /*0400*/  BRA `(.L_x_0) ;  /* 0xfffffffc00fc7947 */ /* 0x000fc0000383ffff */
[----:B------:R-:W-:-:S00]  /*0410*/  NOP ;  /* 0x0000000000007918 */ /* 0x000fc00000000000 */
        /* <DEDUP_REMOVED lines=14> */
.L_x_1:


//--------------------- .nv.constant0.triton_poi_fused__prelu_kernel_cat_0 --------------------------
	.section	.nv.constant0.triton_poi_fused__prelu_kernel_cat_0,"a",@progbits
	.sectionflags	@""
	.align	4
.nv.constant0.triton_poi_fused__prelu_kernel_cat_0:
	.zero		588
